//
// Generated by NVIDIA NVVM Compiler
//
// Compiler Build ID: CL-36424714
// Cuda compilation tools, release 13.0, V13.0.88
// Based on NVVM 20.0.0
//

.version 9.0
.target sm_100
.address_size 64

	// .globl	_Z3addiPi

.visible .entry _Z3addiPi(
	.param .u32 _Z3addiPi_param_0,
	.param .u64 .ptr .align 1 _Z3addiPi_param_1
)
{
	.reg .pred 	%p<4>;
	.reg .b32 	%r<13>;
	.reg .b64 	%rd<7>;

	ld.param.u32 	%r4, [_Z3addiPi_param_0];
	ld.param.u64 	%rd2, [_Z3addiPi_param_1];
	cvta.to.global.u64 	%rd3, %rd2;
	mov.u32 	%r1, %tid.x;
	mul.wide.u32 	%rd4, %r1, 4;
	add.s64 	%rd1, %rd3, %rd4;
	st.global.u32 	[%rd1], %r1;
	setp.lt.s32 	%p1, %r4, 2;
	@%p1 bra 	$L__BB0_5;
	mov.b32 	%r12, 2;
$L__BB0_2:
	add.s32 	%r6, %r12, -1;
	and.b32  	%r7, %r6, %r1;
	setp.ne.s32 	%p2, %r7, 0;
	@%p2 bra 	$L__BB0_4;
	shr.s32 	%r8, %r12, 1;
	mul.wide.s32 	%rd5, %r8, 4;
	add.s64 	%rd6, %rd1, %rd5;
	ld.global.u32 	%r9, [%rd6];
	ld.global.u32 	%r10, [%rd1];
	add.s32 	%r11, %r10, %r9;
	st.global.u32 	[%rd1], %r11;
$L__BB0_4:
	bar.sync 	0;
	shl.b32 	%r12, %r12, 1;
	setp.le.s32 	%p3, %r12, %r4;
	@%p3 bra 	$L__BB0_2;
$L__BB0_5:
	ret;

}


// ===== COMPILED SASS (sm_100) =====

	.target	sm_100

	.elftype	@"ET_EXEC"


//--------------------- .note.nv.tkinfo           --------------------------
	.section	.note.nv.tkinfo,"",@"SHT_NOTE"
	.sectionflags	@"SHF_NOTE_NV_TKINFO"
	.tkinfo
        /*0018*/ 	.word	0x00000002
        /*0030*/ 	.string	""
        /*0030*/ 	.string	"ptxas"
        /*0030*/ 	.string	"Cuda compilation tools, release 13.0, V13.0.88"
        /*0030*/ 	.string	"Build cuda_13.0.r13.0/compiler.36424714_0"
        /*0030*/ 	.string	"-arch sm_100 -m 64 "



//--------------------- .note.nv.cuinfo           --------------------------
	.section	.note.nv.cuinfo,"",@"SHT_NOTE"
	.sectionflags	@"SHF_NOTE_NV_CUINFO"
        /*0018*/ 	.short	0x0002
        /*001a*/ 	.short	0x0064
        /*001c*/ 	.short	0x0082
	.zero		2


//--------------------- .nv.info                  --------------------------
	.section	.nv.info,"",@"SHT_CUDA_INFO"
	.align	4


	//----- nvinfo : EIATTR_REGCOUNT
	.align		4
        /*0000*/ 	.byte	0x04, 0x2f
        /*0002*/ 	.short	(.L_1 - .L_0)
	.align		4
.L_0:
        /*0004*/ 	.word	index@(_Z3addiPi)
        /*0008*/ 	.word	0x0000000c


	//----- nvinfo : EIATTR_FRAME_SIZE
	.align		4
.L_1:
        /*000c*/ 	.byte	0x04, 0x11
        /*000e*/ 	.short	(.L_3 - .L_2)
	.align		4
.L_2:
        /*0010*/ 	.word	index@(_Z3addiPi)
        /*0014*/ 	.word	0x00000000


	//----- nvinfo : EIATTR_MIN_STACK_SIZE
	.align		4
.L_3:
        /*0018*/ 	.byte	0x04, 0x12
        /*001a*/ 	.short	(.L_5 - .L_4)
	.align		4
.L_4:
        /*001c*/ 	.word	index@(_Z3addiPi)
        /*0020*/ 	.word	0x00000000
.L_5:


//--------------------- .nv.compat                --------------------------
	.section	.nv.compat,"",@"SHT_CUDA_COMPAT_INFO"
	.align	4
        /*0000*/ 	.byte	0x02, 0x09, 0x00, 0x00, 0x02, 0x02, 0x01, 0x00, 0x02, 0x05, 0x05, 0x00, 0x03, 0x07, 0x01, 0x01
        /*0010*/ 	.byte	0x02, 0x03, 0x00, 0x00, 0x02, 0x06, 0x01, 0x00, 0x04, 0x0b, 0x08, 0x00, 0x09, 0x00, 0x00, 0x00
        /*0020*/ 	.byte	0x00, 0x00, 0x00, 0x00


//--------------------- .nv.info._Z3addiPi        --------------------------
	.section	.nv.info._Z3addiPi,"",@"SHT_CUDA_INFO"
	.sectionflags	@""
	.align	4


	//----- nvinfo : EIATTR_CUDA_API_VERSION
	.align		4
        /*0000*/ 	.byte	0x04, 0x37
        /*0002*/ 	.short	(.L_7 - .L_6)
.L_6:
        /*0004*/ 	.word	0x00000082


	//----- nvinfo : EIATTR_KPARAM_INFO
	.align		4
.L_7:
        /*0008*/ 	.byte	0x04, 0x17
        /*000a*/ 	.short	(.L_9 - .L_8)
.L_8:
        /*000c*/ 	.word	0x00000000
        /*0010*/ 	.short	0x0001
        /*0012*/ 	.short	0x0008
        /*0014*/ 	.byte	0x00, 0xf5, 0x21, 0x00


	//----- nvinfo : EIATTR_KPARAM_INFO
	.align		4
.L_9:
        /*0018*/ 	.byte	0x04, 0x17
        /*001a*/ 	.short	(.L_11 - .L_10)
.L_10:
        /*001c*/ 	.word	0x00000000
        /*0020*/ 	.short	0x0000
        /*0022*/ 	.short	0x0000
        /*0024*/ 	.byte	0x00, 0xf0, 0x11, 0x00


	//----- nvinfo : EIATTR_SPARSE_MMA_MASK
	.align		4
.L_11:
        /*0028*/ 	.byte	0x03, 0x50
        /*002a*/ 	.short	0x0000


	//----- nvinfo : EIATTR_MAXREG_COUNT
	.align		4
        /*002c*/ 	.byte	0x03, 0x1b
        /*002e*/ 	.short	0x00ff


	//----- nvinfo : EIATTR_NUM_BARRIERS
	.align		4
        /*0030*/ 	.byte	0x02, 0x4c
        /*0032*/ 	.byte	0x01
	.zero		1


	//----- nvinfo : EIATTR_MERCURY_ISA_VERSION
	.align		4
        /*0034*/ 	.byte	0x03, 0x5f
        /*0036*/ 	.short	0x0101


	//----- nvinfo : EIATTR_VRC_CTA_INIT_COUNT
	.align		4
        /*0038*/ 	.byte	0x02, 0x4a
	.zero		1
	.zero		1


	//----- nvinfo : EIATTR_EXIT_INSTR_OFFSETS
	.align		4
        /*003c*/ 	.byte	0x04, 0x1c
        /*003e*/ 	.short	(.L_13 - .L_12)


	//   ....[0]....
.L_12:
        /*0040*/ 	.word	0x00000080


	//   ....[1]....
        /*0044*/ 	.word	0x000001a0


	//----- nvinfo : EIATTR_CRS_STACK_SIZE
	.align		4
.L_13:
        /*0048*/ 	.byte	0x04, 0x1e
        /*004a*/ 	.short	(.L_15 - .L_14)
.L_14:
        /*004c*/ 	.word	0x00000000


	//----- nvinfo : EIATTR_CBANK_PARAM_SIZE
	.align		4
.L_15:
        /*0050*/ 	.byte	0x03, 0x19
        /*0052*/ 	.short	0x0010


	//----- nvinfo : EIATTR_PARAM_CBANK
	.align		4
        /*0054*/ 	.byte	0x04, 0x0a
        /*0056*/ 	.short	(.L_17 - .L_16)
	.align		4
.L_16:
        /*0058*/ 	.word	index@(.nv.constant0._Z3addiPi)
        /*005c*/ 	.short	0x0380
        /*005e*/ 	.short	0x0010


	//----- nvinfo : EIATTR_SW_WAR
	.align		4
.L_17:
        /*0060*/ 	.byte	0x04, 0x36
        /*0062*/ 	.short	(.L_19 - .L_18)
.L_18:
        /*0064*/ 	.word	0x00000008
.L_19:


//--------------------- .nv.callgraph             --------------------------
	.section	.nv.callgraph,"",@"SHT_CUDA_CALLGRAPH"
	.align	4
	.sectionentsize	8
	.align		4
        /*0000*/ 	.word	0x00000000
	.align		4
        /*0004*/ 	.word	0xffffffff
	.align		4
        /*0008*/ 	.word	0x00000000
	.align		4
        /*000c*/ 	.word	0xfffffffe
	.align		4
        /*0010*/ 	.word	0x00000000
	.align		4
        /*0014*/ 	.word	0xfffffffd
	.align		4
        /*0018*/ 	.word	0x00000000
	.align		4
        /*001c*/ 	.word	0xfffffffc


//--------------------- .text._Z3addiPi           --------------------------
	.section	.text._Z3addiPi,"ax",@progbits
	.align	128
        .global         _Z3addiPi
        .type           _Z3addiPi,@function
        .size           _Z3addiPi,(.L_x_4 - _Z3addiPi)
        .other          _Z3addiPi,@"STO_CUDA_ENTRY STV_DEFAULT"
_Z3addiPi:
.text._Z3addiPi:
[----:B------:R-:W-:Y:S01]  /*0000*/  LDC R1, c[0x0][0x37c] ;  /* 0x0000df00ff017b82 */ /* 0x000fe20000000800 */
[----:B------:R-:W0:Y:S07]  /*0010*/  S2R R9, SR_TID.X ;  /* 0x0000000000097919 */ /* 0x000e2e0000002100 */
[----:B------:R-:W1:Y:S01]  /*0020*/  LDC R0, c[0x0][0x380] ;  /* 0x0000e000ff007b82 */ /* 0x000e620000000800 */
[----:B------:R-:W2:Y:S07]  /*0030*/  LDCU.64 UR4, c[0x0][0x358] ;  /* 0x00006b00ff0477ac */ /* 0x000eae0008000a00 */
[----:B------:R-:W0:Y:S01]  /*0040*/  LDC.64 R2, c[0x0][0x388] ;  /* 0x0000e200ff027b82 */ /* 0x000e220000000a00 */
[----:B-1----:R-:W-:Y:S01]  /*0050*/  ISETP.GE.AND P0, PT, R0, 0x2, PT ;  /* 0x000000020000780c */ /* 0x002fe20003f06270 */
[----:B0-----:R-:W-:-:S05]  /*0060*/  IMAD.WIDE.U32 R2, R9, 0x4, R2 ;  /* 0x0000000409027825 */ /* 0x001fca00078e0002 */
[----:B--2---:R0:W-:Y:S07]  /*0070*/  STG.E desc[UR4][R2.64], R9 ;  /* 0x0000000902007986 */ /* 0x0041ee000c101904 */
[----:B------:R-:W-:Y:S05]  /*0080*/  @!P0 EXIT ;  /* 0x000000000000894d */ /* 0x000fea0003800000 */
[----:B------:R-:W-:Y:S01]  /*0090*/  IMAD.MOV.U32 R6, RZ, RZ, 0x2 ;  /* 0x00000002ff067424 */ /* 0x000fe200078e00ff */
[----:B------:R-:W1:Y:S06]  /*00a0*/  LDCU UR6, c[0x0][0x380] ;  /* 0x00007000ff0677ac */ /* 0x000e6c0008000800 */
.L_x_2:
[----:B------:R-:W-:Y:S01]  /*00b0*/  VIADD R0, R6, 0xffffffff ;  /* 0xffffffff06007836 */ /* 0x000fe20000000000 */
[----:B------:R-:W-:Y:S04]  /*00c0*/  BSSY.RECONVERGENT B0, `(.L_x_0) ;  /* 0x0000009000007945 */ /* 0x000fe80003800200 */
[----:B------:R-:W-:-:S13]  /*00d0*/  LOP3.LUT P0, RZ, R0, R9, RZ, 0xc0, !PT ;  /* 0x0000000900ff7212 */ /* 0x000fda000780c0ff */
[----:B--2---:R-:W-:Y:S05]  /*00e0*/  @P0 BRA `(.L_x_1) ;  /* 0x0000000000180947 */ /* 0x004fea0003800000 */
[----:B------:R-:W-:Y:S01]  /*00f0*/  SHF.R.S32.HI R5, RZ, 0x1, R6 ;  /* 0x00000001ff057819 */ /* 0x000fe20000011406 */
[----:B------:R-:W2:Y:S04]  /*0100*/  LDG.E R7, desc[UR4][R2.64] ;  /* 0x0000000402077981 */ /* 0x000ea8000c1e1900 */
[----:B------:R-:W-:-:S06]  /*0110*/  IMAD.WIDE R4, R5, 0x4, R2 ;  /* 0x0000000405047825 */ /* 0x000fcc00078e0202 */
[----:B------:R-:W2:Y:S02]  /*0120*/  LDG.E R4, desc[UR4][R4.64] ;  /* 0x0000000404047981 */ /* 0x000ea4000c1e1900 */
[----:B--2---:R-:W-:-:S05]  /*0130*/  IADD3 R7, PT, PT, R4, R7, RZ ;  /* 0x0000000704077210 */ /* 0x004fca0007ffe0ff */
[----:B------:R2:W-:Y:S02]  /*0140*/  STG.E desc[UR4][R2.64], R7 ;  /* 0x0000000702007986 */ /* 0x0005e4000c101904 */
.L_x_1:
[----:B-1----:R-:W-:Y:S05]  /*0150*/  BSYNC.RECONVERGENT B0 ;  /* 0x0000000000007941 */ /* 0x002fea0003800200 */
.L_x_0:
[----:B------:R-:W-:Y:S01]  /*0160*/  IMAD.SHL.U32 R6, R6, 0x2, RZ ;  /* 0x0000000206067824 */ /* 0x000fe200078e00ff */
[----:B------:R-:W-:Y:S04]  /*0170*/  BAR.SYNC.DEFER_BLOCKING 0x0 ;  /* 0x0000000000007b1d */ /* 0x000fe80000010000 */
[----:B------:R-:W-:-:S13]  /*0180*/  ISETP.GT.AND P0, PT, R6, UR6, PT ;  /* 0x0000000606007c0c */ /* 0x000fda000bf04270 */
[----:B------:R-:W-:Y:S05]  /*0190*/  @!P0 BRA `(.L_x_2) ;  /* 0xfffffffc00c48947 */ /* 0x000fea000383ffff */
[----:B------:R-:W-:Y:S05]  /*01a0*/  EXIT ;  /* 0x000000000000794d */ /* 0x000fea0003800000 */
.L_x_3:
[----:B------:R-:W-:-:S00]  /*01b0*/  BRA `(.L_x_3) ;  /* 0xfffffffc00fc7947 */ /* 0x000fc0000383ffff */
[----:B------:R-:W-:-:S00]  /*01c0*/  NOP ;  /* 0x0000000000007918 */ /* 0x000fc00000000000 */
        /* <DEDUP_REMOVED lines=11> */
.L_x_4:


//--------------------- .nv.shared.reserved.0     --------------------------
	.section	.nv.shared.reserved.0,"aw",@nobits
	.weak		__nv_reservedSMEM_offset_0_alias
	.size		__nv_reservedSMEM_offset_0_alias, 0, 64
	.other		__nv_reservedSMEM_offset_0_alias,@"STO_CUDA_RESERVED_SHARED STV_DEFAULT"
__nv_reservedSMEM_offset_0_alias:
	.zero		0
	.zero		64


//--------------------- .nv.constant0._Z3addiPi   --------------------------
	.section	.nv.constant0._Z3addiPi,"a",@progbits
	.sectionflags	@""
	.align	4
.nv.constant0._Z3addiPi:
	.zero		912


//--------------------- SYMBOLS --------------------------

	.type		.nv.reservedSmem.offset0,@object
	.size		.nv.reservedSmem.offset0,0x4
